//
// Generated by NVIDIA NVVM Compiler
//
// Compiler Build ID: CL-36424714
// Cuda compilation tools, release 13.0, V13.0.88
// Based on NVVM 20.0.0
//

.version 9.0
.target sm_100
.address_size 64

	// .globl	_Z10radix_SortPjiiiiPiS0_S0_

.visible .entry _Z10radix_SortPjiiiiPiS0_S0_(
	.param .u64 .ptr .align 1 _Z10radix_SortPjiiiiPiS0_S0__param_0,
	.param .u32 _Z10radix_SortPjiiiiPiS0_S0__param_1,
	.param .u32 _Z10radix_SortPjiiiiPiS0_S0__param_2,
	.param .u32 _Z10radix_SortPjiiiiPiS0_S0__param_3,
	.param .u32 _Z10radix_SortPjiiiiPiS0_S0__param_4,
	.param .u64 .ptr .align 1 _Z10radix_SortPjiiiiPiS0_S0__param_5,
	.param .u64 .ptr .align 1 _Z10radix_SortPjiiiiPiS0_S0__param_6,
	.param .u64 .ptr .align 1 _Z10radix_SortPjiiiiPiS0_S0__param_7
)
{
	.reg .pred 	%p<4>;
	.reg .b32 	%r<77>;
	.reg .b64 	%rd<13>;

	ld.param.u64 	%rd2, [_Z10radix_SortPjiiiiPiS0_S0__param_0];
	ld.param.u32 	%r75, [_Z10radix_SortPjiiiiPiS0_S0__param_1];
	ld.param.u32 	%r8, [_Z10radix_SortPjiiiiPiS0_S0__param_2];
	ld.param.u32 	%r9, [_Z10radix_SortPjiiiiPiS0_S0__param_3];
	ld.param.u32 	%r10, [_Z10radix_SortPjiiiiPiS0_S0__param_4];
	ld.param.u64 	%rd5, [_Z10radix_SortPjiiiiPiS0_S0__param_5];
	ld.param.u64 	%rd3, [_Z10radix_SortPjiiiiPiS0_S0__param_6];
	ld.param.u64 	%rd4, [_Z10radix_SortPjiiiiPiS0_S0__param_7];
	cvta.to.global.u64 	%rd1, %rd5;
	mov.u32 	%r11, %tid.x;
	mov.u32 	%r12, %ctaid.x;
	mov.u32 	%r13, %ntid.x;
	mad.lo.s32 	%r14, %r12, %r13, %r11;
	add.s32 	%r1, %r9, %r14;
	setp.ge.s32 	%p1, %r14, %r10;
	@%p1 bra 	$L__BB0_5;
	cvta.to.global.u64 	%rd6, %rd2;
	mul.wide.s32 	%rd7, %r1, 4;
	add.s64 	%rd8, %rd6, %rd7;
	ld.global.u32 	%r76, [%rd8];
	setp.eq.s32 	%p2, %r75, %r8;
	@%p2 bra 	$L__BB0_4;
$L__BB0_2:
	mov.u32 	%r3, %r75;
	mul.hi.s32 	%r16, %r3, 1717986919;
	shr.u32 	%r17, %r16, 31;
	shr.s32 	%r18, %r16, 2;
	add.s32 	%r75, %r18, %r17;
	setp.ne.s32 	%p3, %r75, %r8;
	@%p3 bra 	$L__BB0_2;
	rem.u32 	%r76, %r76, %r3;
$L__BB0_4:
	div.s32 	%r19, %r76, %r8;
	mul.wide.s32 	%rd9, %r19, 4;
	add.s64 	%rd10, %rd1, %rd9;
	atom.global.add.u32 	%r20, [%rd10], 1;
$L__BB0_5:
	cvta.to.global.u64 	%rd11, %rd3;
	cvta.to.global.u64 	%rd12, %rd4;
	bar.sync 	0;
	ld.global.u32 	%r21, [%rd1];
	st.global.u32 	[%rd11], %r21;
	st.global.u32 	[%rd12], %r21;
	ld.global.u32 	%r22, [%rd1+4];
	add.s32 	%r23, %r22, %r21;
	st.global.u32 	[%rd12+4], %r23;
	ld.global.u32 	%r24, [%rd11];
	ld.global.u32 	%r25, [%rd1+4];
	add.s32 	%r26, %r25, %r24;
	st.global.u32 	[%rd11+4], %r26;
	ld.global.u32 	%r27, [%rd12+4];
	ld.global.u32 	%r28, [%rd1+8];
	add.s32 	%r29, %r28, %r27;
	st.global.u32 	[%rd12+8], %r29;
	ld.global.u32 	%r30, [%rd11+4];
	ld.global.u32 	%r31, [%rd1+8];
	add.s32 	%r32, %r31, %r30;
	st.global.u32 	[%rd11+8], %r32;
	ld.global.u32 	%r33, [%rd12+8];
	ld.global.u32 	%r34, [%rd1+12];
	add.s32 	%r35, %r34, %r33;
	st.global.u32 	[%rd12+12], %r35;
	ld.global.u32 	%r36, [%rd11+8];
	ld.global.u32 	%r37, [%rd1+12];
	add.s32 	%r38, %r37, %r36;
	st.global.u32 	[%rd11+12], %r38;
	ld.global.u32 	%r39, [%rd12+12];
	ld.global.u32 	%r40, [%rd1+16];
	add.s32 	%r41, %r40, %r39;
	st.global.u32 	[%rd12+16], %r41;
	ld.global.u32 	%r42, [%rd11+12];
	ld.global.u32 	%r43, [%rd1+16];
	add.s32 	%r44, %r43, %r42;
	st.global.u32 	[%rd11+16], %r44;
	ld.global.u32 	%r45, [%rd12+16];
	ld.global.u32 	%r46, [%rd1+20];
	add.s32 	%r47, %r46, %r45;
	st.global.u32 	[%rd12+20], %r47;
	ld.global.u32 	%r48, [%rd11+16];
	ld.global.u32 	%r49, [%rd1+20];
	add.s32 	%r50, %r49, %r48;
	st.global.u32 	[%rd11+20], %r50;
	ld.global.u32 	%r51, [%rd12+20];
	ld.global.u32 	%r52, [%rd1+24];
	add.s32 	%r53, %r52, %r51;
	st.global.u32 	[%rd12+24], %r53;
	ld.global.u32 	%r54, [%rd11+20];
	ld.global.u32 	%r55, [%rd1+24];
	add.s32 	%r56, %r55, %r54;
	st.global.u32 	[%rd11+24], %r56;
	ld.global.u32 	%r57, [%rd12+24];
	ld.global.u32 	%r58, [%rd1+28];
	add.s32 	%r59, %r58, %r57;
	st.global.u32 	[%rd12+28], %r59;
	ld.global.u32 	%r60, [%rd11+24];
	ld.global.u32 	%r61, [%rd1+28];
	add.s32 	%r62, %r61, %r60;
	st.global.u32 	[%rd11+28], %r62;
	ld.global.u32 	%r63, [%rd12+28];
	ld.global.u32 	%r64, [%rd1+32];
	add.s32 	%r65, %r64, %r63;
	st.global.u32 	[%rd12+32], %r65;
	ld.global.u32 	%r66, [%rd11+28];
	ld.global.u32 	%r67, [%rd1+32];
	add.s32 	%r68, %r67, %r66;
	st.global.u32 	[%rd11+32], %r68;
	ld.global.u32 	%r69, [%rd12+32];
	ld.global.u32 	%r70, [%rd1+36];
	add.s32 	%r71, %r70, %r69;
	st.global.u32 	[%rd12+36], %r71;
	ld.global.u32 	%r72, [%rd11+32];
	ld.global.u32 	%r73, [%rd1+36];
	add.s32 	%r74, %r73, %r72;
	st.global.u32 	[%rd11+36], %r74;
	bar.sync 	0;
	ret;

}
	// .globl	_Z12moveElementsPjS_ii
.visible .entry _Z12moveElementsPjS_ii(
	.param .u64 .ptr .align 1 _Z12moveElementsPjS_ii_param_0,
	.param .u64 .ptr .align 1 _Z12moveElementsPjS_ii_param_1,
	.param .u32 _Z12moveElementsPjS_ii_param_2,
	.param .u32 _Z12moveElementsPjS_ii_param_3
)
{
	.reg .pred 	%p<2>;
	.reg .b32 	%r<11>;
	.reg .b64 	%rd<10>;

	ld.param.u64 	%rd1, [_Z12moveElementsPjS_ii_param_0];
	ld.param.u64 	%rd2, [_Z12moveElementsPjS_ii_param_1];
	ld.param.u32 	%r2, [_Z12moveElementsPjS_ii_param_2];
	ld.param.u32 	%r3, [_Z12moveElementsPjS_ii_param_3];
	mov.u32 	%r4, %tid.x;
	mov.u32 	%r5, %ctaid.x;
	mov.u32 	%r6, %ntid.x;
	mad.lo.s32 	%r1, %r5, %r6, %r4;
	setp.ge.s32 	%p1, %r1, %r3;
	@%p1 bra 	$L__BB1_2;
	cvta.to.global.u64 	%rd3, %rd1;
	cvta.to.global.u64 	%rd4, %rd2;
	add.s32 	%r7, %r2, %r1;
	mul.wide.s32 	%rd5, %r7, 4;
	add.s64 	%rd6, %rd3, %rd5;
	ld.global.u32 	%r8, [%rd6];
	add.s64 	%rd7, %rd4, %rd5;
	ld.global.u32 	%r9, [%rd7];
	add.s32 	%r10, %r9, %r2;
	bar.sync 	0;
	mul.wide.s32 	%rd8, %r10, 4;
	add.s64 	%rd9, %rd3, %rd8;
	st.global.u32 	[%rd9], %r8;
$L__BB1_2:
	bar.sync 	0;
	ret;

}


// ===== COMPILED SASS (sm_100) =====

	.target	sm_100

	.elftype	@"ET_EXEC"


//--------------------- .note.nv.tkinfo           --------------------------
	.section	.note.nv.tkinfo,"",@"SHT_NOTE"
	.sectionflags	@"SHF_NOTE_NV_TKINFO"
	.tkinfo
        /*0018*/ 	.word	0x00000002
        /*0030*/ 	.string	""
        /*0030*/ 	.string	"ptxas"
        /*0030*/ 	.string	"Cuda compilation tools, release 13.0, V13.0.88"
        /*0030*/ 	.string	"Build cuda_13.0.r13.0/compiler.36424714_0"
        /*0030*/ 	.string	"-arch sm_100 -m 64 "



//--------------------- .note.nv.cuinfo           --------------------------
	.section	.note.nv.cuinfo,"",@"SHT_NOTE"
	.sectionflags	@"SHF_NOTE_NV_CUINFO"
        /*0018*/ 	.short	0x0002
        /*001a*/ 	.short	0x0064
        /*001c*/ 	.short	0x0082
	.zero		2


//--------------------- .nv.info                  --------------------------
	.section	.nv.info,"",@"SHT_CUDA_INFO"
	.align	4


	//----- nvinfo : EIATTR_REGCOUNT
	.align		4
        /*0000*/ 	.byte	0x04, 0x2f
        /*0002*/ 	.short	(.L_1 - .L_0)
	.align		4
.L_0:
        /*0004*/ 	.word	index@(_Z10radix_SortPjiiiiPiS0_S0_)
        /*0008*/ 	.word	0x00000012


	//----- nvinfo : EIATTR_FRAME_SIZE
	.align		4
.L_1:
        /*000c*/ 	.byte	0x04, 0x11
        /*000e*/ 	.short	(.L_3 - .L_2)
	.align		4
.L_2:
        /*0010*/ 	.word	index@(_Z10radix_SortPjiiiiPiS0_S0_)
        /*0014*/ 	.word	0x00000000


	//----- nvinfo : EIATTR_REGCOUNT
	.align		4
.L_3:
        /*0018*/ 	.byte	0x04, 0x2f
        /*001a*/ 	.short	(.L_5 - .L_4)
	.align		4
.L_4:
        /*001c*/ 	.word	index@(_Z12moveElementsPjS_ii)
        /*0020*/ 	.word	0x0000000e


	//----- nvinfo : EIATTR_FRAME_SIZE
	.align		4
.L_5:
        /*0024*/ 	.byte	0x04, 0x11
        /*0026*/ 	.short	(.L_7 - .L_6)
	.align		4
.L_6:
        /*0028*/ 	.word	index@(_Z12moveElementsPjS_ii)
        /*002c*/ 	.word	0x00000000


	//----- nvinfo : EIATTR_MIN_STACK_SIZE
	.align		4
.L_7:
        /*0030*/ 	.byte	0x04, 0x12
        /*0032*/ 	.short	(.L_9 - .L_8)
	.align		4
.L_8:
        /*0034*/ 	.word	index@(_Z12moveElementsPjS_ii)
        /*0038*/ 	.word	0x00000000


	//----- nvinfo : EIATTR_MIN_STACK_SIZE
	.align		4
.L_9:
        /*003c*/ 	.byte	0x04, 0x12
        /*003e*/ 	.short	(.L_11 - .L_10)
	.align		4
.L_10:
        /*0040*/ 	.word	index@(_Z10radix_SortPjiiiiPiS0_S0_)
        /*0044*/ 	.word	0x00000000
.L_11:


//--------------------- .nv.compat                --------------------------
	.section	.nv.compat,"",@"SHT_CUDA_COMPAT_INFO"
	.align	4
        /*0000*/ 	.byte	0x02, 0x09, 0x00, 0x00, 0x02, 0x02, 0x01, 0x00, 0x02, 0x05, 0x05, 0x00, 0x03, 0x07, 0x01, 0x01
        /*0010*/ 	.byte	0x02, 0x03, 0x00, 0x00, 0x02, 0x06, 0x01, 0x00, 0x04, 0x0b, 0x08, 0x00, 0x09, 0x00, 0x00, 0x00
        /*0020*/ 	.byte	0x00, 0x00, 0x00, 0x00


//--------------------- .nv.info._Z12moveElementsPjS_ii --------------------------
	.section	.nv.info._Z12moveElementsPjS_ii,"",@"SHT_CUDA_INFO"
	.sectionflags	@""
	.align	4


	//----- nvinfo : EIATTR_CUDA_API_VERSION
	.align		4
        /*0000*/ 	.byte	0x04, 0x37
        /*0002*/ 	.short	(.L_13 - .L_12)
.L_12:
        /*0004*/ 	.word	0x00000082


	//----- nvinfo : EIATTR_KPARAM_INFO
	.align		4
.L_13:
        /*0008*/ 	.byte	0x04, 0x17
        /*000a*/ 	.short	(.L_15 - .L_14)
.L_14:
        /*000c*/ 	.word	0x00000000
        /*0010*/ 	.short	0x0003
        /*0012*/ 	.short	0x0014
        /*0014*/ 	.byte	0x00, 0xf0, 0x11, 0x00


	//----- nvinfo : EIATTR_KPARAM_INFO
	.align		4
.L_15:
        /*0018*/ 	.byte	0x04, 0x17
        /*001a*/ 	.short	(.L_17 - .L_16)
.L_16:
        /*001c*/ 	.word	0x00000000
        /*0020*/ 	.short	0x0002
        /*0022*/ 	.short	0x0010
        /*0024*/ 	.byte	0x00, 0xf0, 0x11, 0x00


	//----- nvinfo : EIATTR_KPARAM_INFO
	.align		4
.L_17:
        /*0028*/ 	.byte	0x04, 0x17
        /*002a*/ 	.short	(.L_19 - .L_18)
.L_18:
        /*002c*/ 	.word	0x00000000
        /*0030*/ 	.short	0x0001
        /*0032*/ 	.short	0x0008
        /*0034*/ 	.byte	0x00, 0xf5, 0x21, 0x00


	//----- nvinfo : EIATTR_KPARAM_INFO
	.align		4
.L_19:
        /*0038*/ 	.byte	0x04, 0x17
        /*003a*/ 	.short	(.L_21 - .L_20)
.L_20:
        /*003c*/ 	.word	0x00000000
        /*0040*/ 	.short	0x0000
        /*0042*/ 	.short	0x0000
        /*0044*/ 	.byte	0x00, 0xf5, 0x21, 0x00


	//----- nvinfo : EIATTR_SPARSE_MMA_MASK
	.align		4
.L_21:
        /*0048*/ 	.byte	0x03, 0x50
        /*004a*/ 	.short	0x0000


	//----- nvinfo : EIATTR_MAXREG_COUNT
	.align		4
        /*004c*/ 	.byte	0x03, 0x1b
        /*004e*/ 	.short	0x00ff


	//----- nvinfo : EIATTR_NUM_BARRIERS
	.align		4
        /*0050*/ 	.byte	0x02, 0x4c
        /*0052*/ 	.byte	0x01
	.zero		1


	//----- nvinfo : EIATTR_MERCURY_ISA_VERSION
	.align		4
        /*0054*/ 	.byte	0x03, 0x5f
        /*0056*/ 	.short	0x0101


	//----- nvinfo : EIATTR_VRC_CTA_INIT_COUNT
	.align		4
        /*0058*/ 	.byte	0x02, 0x4a
	.zero		1
	.zero		1


	//----- nvinfo : EIATTR_EXIT_INSTR_OFFSETS
	.align		4
        /*005c*/ 	.byte	0x04, 0x1c
        /*005e*/ 	.short	(.L_23 - .L_22)


	//   ....[0]....
.L_22:
        /*0060*/ 	.word	0x000001c0


	//----- nvinfo : EIATTR_CRS_STACK_SIZE
	.align		4
.L_23:
        /*0064*/ 	.byte	0x04, 0x1e
        /*0066*/ 	.short	(.L_25 - .L_24)
.L_24:
        /*0068*/ 	.word	0x00000000


	//----- nvinfo : EIATTR_CBANK_PARAM_SIZE
	.align		4
.L_25:
        /*006c*/ 	.byte	0x03, 0x19
        /*006e*/ 	.short	0x0018


	//----- nvinfo : EIATTR_PARAM_CBANK
	.align		4
        /*0070*/ 	.byte	0x04, 0x0a
        /*0072*/ 	.short	(.L_27 - .L_26)
	.align		4
.L_26:
        /*0074*/ 	.word	index@(.nv.constant0._Z12moveElementsPjS_ii)
        /*0078*/ 	.short	0x0380
        /*007a*/ 	.short	0x0018


	//----- nvinfo : EIATTR_SW_WAR
	.align		4
.L_27:
        /*007c*/ 	.byte	0x04, 0x36
        /*007e*/ 	.short	(.L_29 - .L_28)
.L_28:
        /*0080*/ 	.word	0x00000008
.L_29:


//--------------------- .nv.info._Z10radix_SortPjiiiiPiS0_S0_ --------------------------
	.section	.nv.info._Z10radix_SortPjiiiiPiS0_S0_,"",@"SHT_CUDA_INFO"
	.sectionflags	@""
	.align	4


	//----- nvinfo : EIATTR_CUDA_API_VERSION
	.align		4
        /*0000*/ 	.byte	0x04, 0x37
        /*0002*/ 	.short	(.L_31 - .L_30)
.L_30:
        /*0004*/ 	.word	0x00000082


	//----- nvinfo : EIATTR_KPARAM_INFO
	.align		4
.L_31:
        /*0008*/ 	.byte	0x04, 0x17
        /*000a*/ 	.short	(.L_33 - .L_32)
.L_32:
        /*000c*/ 	.word	0x00000000
        /*0010*/ 	.short	0x0007
        /*0012*/ 	.short	0x0028
        /*0014*/ 	.byte	0x00, 0xf5, 0x21, 0x00


	//----- nvinfo : EIATTR_KPARAM_INFO
	.align		4
.L_33:
        /*0018*/ 	.byte	0x04, 0x17
        /*001a*/ 	.short	(.L_35 - .L_34)
.L_34:
        /*001c*/ 	.word	0x00000000
        /*0020*/ 	.short	0x0006
        /*0022*/ 	.short	0x0020
        /*0024*/ 	.byte	0x00, 0xf5, 0x21, 0x00


	//----- nvinfo : EIATTR_KPARAM_INFO
	.align		4
.L_35:
        /*0028*/ 	.byte	0x04, 0x17
        /*002a*/ 	.short	(.L_37 - .L_36)
.L_36:
        /*002c*/ 	.word	0x00000000
        /*0030*/ 	.short	0x0005
        /*0032*/ 	.short	0x0018
        /*0034*/ 	.byte	0x00, 0xf5, 0x21, 0x00


	//----- nvinfo : EIATTR_KPARAM_INFO
	.align		4
.L_37:
        /*0038*/ 	.byte	0x04, 0x17
        /*003a*/ 	.short	(.L_39 - .L_38)
.L_38:
        /*003c*/ 	.word	0x00000000
        /*0040*/ 	.short	0x0004
        /*0042*/ 	.short	0x0014
        /*0044*/ 	.byte	0x00, 0xf0, 0x11, 0x00


	//----- nvinfo : EIATTR_KPARAM_INFO
	.align		4
.L_39:
        /*0048*/ 	.byte	0x04, 0x17
        /*004a*/ 	.short	(.L_41 - .L_40)
.L_40:
        /*004c*/ 	.word	0x00000000
        /*0050*/ 	.short	0x0003
        /*0052*/ 	.short	0x0010
        /*0054*/ 	.byte	0x00, 0xf0, 0x11, 0x00


	//----- nvinfo : EIATTR_KPARAM_INFO
	.align		4
.L_41:
        /*0058*/ 	.byte	0x04, 0x17
        /*005a*/ 	.short	(.L_43 - .L_42)
.L_42:
        /*005c*/ 	.word	0x00000000
        /*0060*/ 	.short	0x0002
        /*0062*/ 	.short	0x000c
        /*0064*/ 	.byte	0x00, 0xf0, 0x11, 0x00


	//----- nvinfo : EIATTR_KPARAM_INFO
	.align		4
.L_43:
        /*0068*/ 	.byte	0x04, 0x17
        /*006a*/ 	.short	(.L_45 - .L_44)
.L_44:
        /*006c*/ 	.word	0x00000000
        /*0070*/ 	.short	0x0001
        /*0072*/ 	.short	0x0008
        /*0074*/ 	.byte	0x00, 0xf0, 0x11, 0x00


	//----- nvinfo : EIATTR_KPARAM_INFO
	.align		4
.L_45:
        /*0078*/ 	.byte	0x04, 0x17
        /*007a*/ 	.short	(.L_47 - .L_46)
.L_46:
        /*007c*/ 	.word	0x00000000
        /*0080*/ 	.short	0x0000
        /*0082*/ 	.short	0x0000
        /*0084*/ 	.byte	0x00, 0xf5, 0x21, 0x00


	//----- nvinfo : EIATTR_SPARSE_MMA_MASK
	.align		4
.L_47:
        /*0088*/ 	.byte	0x03, 0x50
        /*008a*/ 	.short	0x0000


	//----- nvinfo : EIATTR_MAXREG_COUNT
	.align		4
        /*008c*/ 	.byte	0x03, 0x1b
        /*008e*/ 	.short	0x00ff


	//----- nvinfo : EIATTR_NUM_BARRIERS
	.align		4
        /*0090*/ 	.byte	0x02, 0x4c
        /*0092*/ 	.byte	0x01
	.zero		1


	//----- nvinfo : EIATTR_MERCURY_ISA_VERSION
	.align		4
        /*0094*/ 	.byte	0x03, 0x5f
        /*0096*/ 	.short	0x0101


	//----- nvinfo : EIATTR_VRC_CTA_INIT_COUNT
	.align		4
        /*0098*/ 	.byte	0x02, 0x4a
	.zero		1
	.zero		1


	//----- nvinfo : EIATTR_EXIT_INSTR_OFFSETS
	.align		4
        /*009c*/ 	.byte	0x04, 0x1c
        /*009e*/ 	.short	(.L_49 - .L_48)


	//   ....[0]....
.L_48:
        /*00a0*/ 	.word	0x00000950


	//----- nvinfo : EIATTR_CRS_STACK_SIZE
	.align		4
.L_49:
        /*00a4*/ 	.byte	0x04, 0x1e
        /*00a6*/ 	.short	(.L_51 - .L_50)
.L_50:
        /*00a8*/ 	.word	0x00000000


	//----- nvinfo : EIATTR_CBANK_PARAM_SIZE
	.align		4
.L_51:
        /*00ac*/ 	.byte	0x03, 0x19
        /*00ae*/ 	.short	0x0030


	//----- nvinfo : EIATTR_PARAM_CBANK
	.align		4
        /*00b0*/ 	.byte	0x04, 0x0a
        /*00b2*/ 	.short	(.L_53 - .L_52)
	.align		4
.L_52:
        /*00b4*/ 	.word	index@(.nv.constant0._Z10radix_SortPjiiiiPiS0_S0_)
        /*00b8*/ 	.short	0x0380
        /*00ba*/ 	.short	0x0030


	//----- nvinfo : EIATTR_SW_WAR
	.align		4
.L_53:
        /*00bc*/ 	.byte	0x04, 0x36
        /*00be*/ 	.short	(.L_55 - .L_54)
.L_54:
        /*00c0*/ 	.word	0x00000008
.L_55:


//--------------------- .nv.callgraph             --------------------------
	.section	.nv.callgraph,"",@"SHT_CUDA_CALLGRAPH"
	.align	4
	.sectionentsize	8
	.align		4
        /*0000*/ 	.word	0x00000000
	.align		4
        /*0004*/ 	.word	0xffffffff
	.align		4
        /*0008*/ 	.word	0x00000000
	.align		4
        /*000c*/ 	.word	0xfffffffe
	.align		4
        /*0010*/ 	.word	0x00000000
	.align		4
        /*0014*/ 	.word	0xfffffffd
	.align		4
        /*0018*/ 	.word	0x00000000
	.align		4
        /*001c*/ 	.word	0xfffffffc


//--------------------- .text._Z12moveElementsPjS_ii --------------------------
	.section	.text._Z12moveElementsPjS_ii,"ax",@progbits
	.align	128
        .global         _Z12moveElementsPjS_ii
        .type           _Z12moveElementsPjS_ii,@function
        .size           _Z12moveElementsPjS_ii,(.L_x_7 - _Z12moveElementsPjS_ii)
        .other          _Z12moveElementsPjS_ii,@"STO_CUDA_ENTRY STV_DEFAULT"
_Z12moveElementsPjS_ii:
.text._Z12moveElementsPjS_ii:
[----:B------:R-:W-:Y:S01]  /*0000*/  LDC R1, c[0x0][0x37c] ;  /* 0x0000df00ff017b82 */ /* 0x000fe20000000800 */
[----:B------:R-:W0:Y:S07]  /*0010*/  S2R R0, SR_TID.X ;  /* 0x0000000000007919 */ /* 0x000e2e0000002100 */
[----:B------:R-:W0:Y:S01]  /*0020*/  S2UR UR4, SR_CTAID.X ;  /* 0x00000000000479c3 */ /* 0x000e220000002500 */
[----:B------:R-:W1:Y:S07]  /*0030*/  LDCU UR5, c[0x0][0x394] ;  /* 0x00007280ff0577ac */ /* 0x000e6e0008000800 */
[----:B------:R-:W0:Y:S02]  /*0040*/  LDC R3, c[0x0][0x360] ;  /* 0x0000d800ff037b82 */ /* 0x000e240000000800 */
[----:B0-----:R-:W-:-:S05]  /*0050*/  IMAD R0, R3, UR4, R0 ;  /* 0x0000000403007c24 */ /* 0x001fca000f8e0200 */
[----:B-1----:R-:W-:-:S13]  /*0060*/  ISETP.GE.AND P0, PT, R0, UR5, PT ;  /* 0x0000000500007c0c */ /* 0x002fda000bf06270 */
[----:B------:R-:W-:Y:S05]  /*0070*/  @P0 BRA `(.L_x_0) ;  /* 0x0000000000480947 */ /* 0x000fea0003800000 */
[----:B------:R-:W0:Y:S01]  /*0080*/  LDC.64 R10, c[0x0][0x358] ;  /* 0x0000d600ff0a7b82 */ /* 0x000e220000000a00 */
[----:B------:R-:W1:Y:S07]  /*0090*/  LDCU UR4, c[0x0][0x390] ;  /* 0x00007200ff0477ac */ /* 0x000e6e0008000800 */
[----:B------:R-:W2:Y:S08]  /*00a0*/  LDC.64 R4, c[0x0][0x388] ;  /* 0x0000e200ff047b82 */ /* 0x000eb00000000a00 */
[----:B------:R-:W3:Y:S01]  /*00b0*/  LDC.64 R6, c[0x0][0x380] ;  /* 0x0000e000ff067b82 */ /* 0x000ee20000000a00 */
[----:B-1----:R-:W-:Y:S01]  /*00c0*/  VIADD R3, R0, UR4 ;  /* 0x0000000400037c36 */ /* 0x002fe20008000000 */
[----:B0-----:R-:W-:-:S02]  /*00d0*/  R2UR UR6, R10 ;  /* 0x000000000a0672ca */ /* 0x001fc400000e0000 */
[----:B------:R-:W-:Y:S01]  /*00e0*/  R2UR UR7, R11 ;  /* 0x000000000b0772ca */ /* 0x000fe200000e0000 */
[----:B--2---:R-:W-:-:S12]  /*00f0*/  IMAD.WIDE R4, R3, 0x4, R4 ;  /* 0x0000000403047825 */ /* 0x004fd800078e0204 */
[----:B------:R-:W2:Y:S01]  /*0100*/  LDG.E R4, desc[UR6][R4.64] ;  /* 0x0000000604047981 */ /* 0x000ea2000c1e1900 */
[----:B---3--:R-:W-:-:S06]  /*0110*/  IMAD.WIDE R2, R3, 0x4, R6 ;  /* 0x0000000403027825 */ /* 0x008fcc00078e0206 */
[----:B------:R-:W3:Y:S01]  /*0120*/  LDG.E R3, desc[UR6][R2.64] ;  /* 0x0000000602037981 */ /* 0x000ee2000c1e1900 */
[----:B--2---:R-:W-:Y:S01]  /*0130*/  IADD3 R9, PT, PT, R4, UR4, RZ ;  /* 0x0000000404097c10 */ /* 0x004fe2000fffe0ff */
[----:B------:R-:W-:Y:S05]  /*0140*/  WARPSYNC.ALL ;  /* 0x0000000000007948 */ /* 0x000fea0003800000 */
[----:B------:R-:W-:Y:S01]  /*0150*/  R2UR UR4, R10 ;  /* 0x000000000a0472ca */ /* 0x000fe200000e0000 */
[----:B------:R-:W-:Y:S01]  /*0160*/  IMAD.WIDE R6, R9, 0x4, R6 ;  /* 0x0000000409067825 */ /* 0x000fe200078e0206 */
[----:B------:R-:W-:Y:S01]  /*0170*/  R2UR UR5, R11 ;  /* 0x000000000b0572ca */ /* 0x000fe200000e0000 */
[----:B------:R-:W-:-:S12]  /*0180*/  BAR.SYNC.DEFER_BLOCKING 0x0 ;  /* 0x0000000000007b1d */ /* 0x000fd80000010000 */
[----:B---3--:R0:W-:Y:S02]  /*0190*/  STG.E desc[UR4][R6.64], R3 ;  /* 0x0000000306007986 */ /* 0x0081e4000c101904 */
.L_x_0:
[----:B------:R-:W-:Y:S05]  /*01a0*/  WARPSYNC.ALL ;  /* 0x0000000000007948 */ /* 0x000fea0003800000 */
[----:B------:R-:W-:Y:S06]  /*01b0*/  BAR.SYNC.DEFER_BLOCKING 0x0 ;  /* 0x0000000000007b1d */ /* 0x000fec0000010000 */
[----:B------:R-:W-:Y:S05]  /*01c0*/  EXIT ;  /* 0x000000000000794d */ /* 0x000fea0003800000 */
.L_x_1:
[----:B------:R-:W-:-:S00]  /*01d0*/  BRA `(.L_x_1) ;  /* 0xfffffffc00fc7947 */ /* 0x000fc0000383ffff */
[----:B------:R-:W-:-:S00]  /*01e0*/  NOP ;  /* 0x0000000000007918 */ /* 0x000fc00000000000 */
        /* <DEDUP_REMOVED lines=9> */
.L_x_7:


//--------------------- .text._Z10radix_SortPjiiiiPiS0_S0_ --------------------------
	.section	.text._Z10radix_SortPjiiiiPiS0_S0_,"ax",@progbits
	.align	128
        .global         _Z10radix_SortPjiiiiPiS0_S0_
        .type           _Z10radix_SortPjiiiiPiS0_S0_,@function
        .size           _Z10radix_SortPjiiiiPiS0_S0_,(.L_x_8 - _Z10radix_SortPjiiiiPiS0_S0_)
        .other          _Z10radix_SortPjiiiiPiS0_S0_,@"STO_CUDA_ENTRY STV_DEFAULT"
_Z10radix_SortPjiiiiPiS0_S0_:
.text._Z10radix_SortPjiiiiPiS0_S0_:
[----:B------:R-:W-:Y:S01]  /*0000*/  LDC R1, c[0x0][0x37c] ;  /* 0x0000df00ff017b82 */ /* 0x000fe20000000800 */
[----:B------:R-:W0:Y:S07]  /*0010*/  S2R R0, SR_TID.X ;  /* 0x0000000000007919 */ /* 0x000e2e0000002100 */
[----:B------:R-:W0:Y:S01]  /*0020*/  S2UR UR4, SR_CTAID.X ;  /* 0x00000000000479c3 */ /* 0x000e220000002500 */
[----:B------:R-:W1:Y:S01]  /*0030*/  LDCU.64 UR6, c[0x0][0x390] ;  /* 0x00007200ff0677ac */ /* 0x000e620008000a00 */
[----:B------:R-:W-:Y:S01]  /*0040*/  BSSY.RECONVERGENT B0, `(.L_x_2) ;  /* 0x0000041000007945 */ /* 0x000fe20003800200 */
[----:B------:R-:W2:Y:S05]  /*0050*/  LDCU.64 UR8, c[0x0][0x358] ;  /* 0x00006b00ff0877ac */ /* 0x000eaa0008000a00 */
[----:B------:R-:W0:Y:S02]  /*0060*/  LDC R3, c[0x0][0x360] ;  /* 0x0000d800ff037b82 */ /* 0x000e240000000800 */
[----:B0-----:R-:W-:-:S04]  /*0070*/  IMAD R0, R3, UR4, R0 ;  /* 0x0000000403007c24 */ /* 0x001fc8000f8e0200 */
[C---:B-1----:R-:W-:Y:S01]  /*0080*/  VIADD R3, R0.reuse, UR6 ;  /* 0x0000000600037c36 */ /* 0x042fe20008000000 */
[----:B------:R-:W-:-:S13]  /*0090*/  ISETP.GE.AND P0, PT, R0, UR7, PT ;  /* 0x0000000700007c0c */ /* 0x000fda000bf06270 */
[----:B--2---:R-:W-:Y:S05]  /*00a0*/  @P0 BRA `(.L_x_3) ;  /* 0x0000000000e80947 */ /* 0x004fea0003800000 */
[----:B------:R-:W0:Y:S02]  /*00b0*/  LDC.64 R4, c[0x0][0x380] ;  /* 0x0000e000ff047b82 */ /* 0x000e240000000a00 */
[----:B0-----:R-:W-:-:S06]  /*00c0*/  IMAD.WIDE R4, R3, 0x4, R4 ;  /* 0x0000000403047825 */ /* 0x001fcc00078e0204 */
[----:B------:R-:W0:Y:S01]  /*00d0*/  LDC.64 R2, c[0x0][0x388] ;  /* 0x0000e200ff027b82 */ /* 0x000e220000000a00 */
[----:B------:R1:W5:Y:S01]  /*00e0*/  LDG.E R0, desc[UR8][R4.64] ;  /* 0x0000000804007981 */ /* 0x000362000c1e1900 */
[----:B0-----:R-:W-:-:S13]  /*00f0*/  ISETP.NE.AND P0, PT, R2, R3, PT ;  /* 0x000000030200720c */ /* 0x001fda0003f05270 */
[----:B-1----:R-:W-:Y:S05]  /*0100*/  @!P0 BRA `(.L_x_4) ;  /* 0x0000000000648947 */ /* 0x002fea0003800000 */
[----:B------:R-:W0:Y:S01]  /*0110*/  LDCU UR6, c[0x0][0x388] ;  /* 0x00007100ff0677ac */ /* 0x000e220008000800 */
[----:B------:R-:W-:Y:S01]  /*0120*/  NOP ;  /* 0x0000000000007918 */ /* 0x000fe20000000000 */
.L_x_5:
[----:B0-----:R-:W-:Y:S02]  /*0130*/  UIMAD.WIDE UR4, UR6, 0x66666667, URZ ;  /* 0x66666667060478a5 */ /* 0x001fe4000f8e02ff */
[----:B------:R-:W-:Y:S02]  /*0140*/  UMOV UR7, UR6 ;  /* 0x0000000600077c82 */ /* 0x000fe40008000000 */
[----:B------:R-:W-:-:S04]  /*0150*/  USHF.R.U32.HI UR4, URZ, 0x1f, UR5 ;  /* 0x0000001fff047899 */ /* 0x000fc80008011605 */
[----:B------:R-:W-:-:S06]  /*0160*/  ULEA.HI.SX32 UR6, UR5, UR4, 0x1e ;  /* 0x0000000405067291 */ /* 0x000fcc000f8ff2ff */
[----:B------:R-:W-:-:S13]  /*0170*/  ISETP.NE.AND P0, PT, R3, UR6, PT ;  /* 0x0000000603007c0c */ /* 0x000fda000bf05270 */
[----:B------:R-:W-:Y:S05]  /*0180*/  @P0 BRA `(.L_x_5) ;  /* 0xfffffffc00e80947 */ /* 0x000fea000383ffff */
[----:B------:R-:W0:Y:S01]  /*0190*/  I2F.U32.RP R2, UR7 ;  /* 0x0000000700027d06 */ /* 0x000e220008209000 */
[----:B------:R-:W-:-:S07]  /*01a0*/  ISETP.NE.U32.AND P1, PT, RZ, UR7, PT ;  /* 0x00000007ff007c0c */ /* 0x000fce000bf25070 */
[----:B0-----:R-:W0:Y:S02]  /*01b0*/  MUFU.RCP R2, R2 ;  /* 0x0000000200027308 */ /* 0x001e240000001000 */
[----:B0-----:R-:W-:-:S06]  /*01c0*/  VIADD R4, R2, 0xffffffe ;  /* 0x0ffffffe02047836 */ /* 0x001fcc0000000000 */
[----:B------:R0:W1:Y:S02]  /*01d0*/  F2I.FTZ.U32.TRUNC.NTZ R5, R4 ;  /* 0x0000000400057305 */ /* 0x000064000021f000 */
[----:B0-----:R-:W-:Y:S01]  /*01e0*/  IMAD.MOV.U32 R4, RZ, RZ, RZ ;  /* 0x000000ffff047224 */ /* 0x001fe200078e00ff */
[----:B-1----:R-:W-:-:S05]  /*01f0*/  IADD3 R7, PT, PT, RZ, -R5, RZ ;  /* 0x80000005ff077210 */ /* 0x002fca0007ffe0ff */
[----:B------:R-:W-:-:S04]  /*0200*/  IMAD R7, R7, UR7, RZ ;  /* 0x0000000707077c24 */ /* 0x000fc8000f8e02ff */
[----:B------:R-:W-:-:S06]  /*0210*/  IMAD.HI.U32 R5, R5, R7, R4 ;  /* 0x0000000705057227 */ /* 0x000fcc00078e0004 */
[----:B-----5:R-:W-:-:S04]  /*0220*/  IMAD.HI.U32 R5, R5, R0, RZ ;  /* 0x0000000005057227 */ /* 0x020fc800078e00ff */
[----:B------:R-:W-:-:S04]  /*0230*/  IMAD.MOV R5, RZ, RZ, -R5 ;  /* 0x000000ffff057224 */ /* 0x000fc800078e0a05 */
[----:B------:R-:W-:-:S05]  /*0240*/  IMAD R0, R5, UR7, R0 ;  /* 0x0000000705007c24 */ /* 0x000fca000f8e0200 */
[----:B------:R-:W-:-:S13]  /*0250*/  ISETP.GE.U32.AND P0, PT, R0, UR7, PT ;  /* 0x0000000700007c0c */ /* 0x000fda000bf06070 */
[----:B------:R-:W-:-:S04]  /*0260*/  @P0 IADD3 R0, PT, PT, R0, -UR7, RZ ;  /* 0x8000000700000c10 */ /* 0x000fc8000fffe0ff */
[----:B------:R-:W-:-:S13]  /*0270*/  ISETP.GE.U32.AND P0, PT, R0, UR7, PT ;  /* 0x0000000700007c0c */ /* 0x000fda000bf06070 */
[----:B------:R-:W-:Y:S01]  /*0280*/  @P0 VIADD R0, R0, -UR7 ;  /* 0x8000000700000c36 */ /* 0x000fe20008000000 */
[----:B------:R-:W-:-:S07]  /*0290*/  @!P1 LOP3.LUT R0, RZ, UR7, RZ, 0x33, !PT ;  /* 0x00000007ff009c12 */ /* 0x000fce000f8e33ff */
.L_x_4:
[-C--:B------:R-:W-:Y:S02]  /*02a0*/  IABS R7, R3.reuse ;  /* 0x0000000300077213 */ /* 0x080fe40000000000 */
[----:B-----5:R-:W-:Y:S02]  /*02b0*/  IABS R8, R0 ;  /* 0x0000000000087213 */ /* 0x020fe40000000000 */
[----:B------:R-:W0:Y:S01]  /*02c0*/  I2F.RP R2, R7 ;  /* 0x0000000700027306 */ /* 0x000e220000209400 */
[----:B------:R-:W-:-:S04]  /*02d0*/  LOP3.LUT R0, R0, R3, RZ, 0x3c, !PT ;  /* 0x0000000300007212 */ /* 0x000fc800078e3cff */
[----:B------:R-:W-:-:S03]  /*02e0*/  ISETP.GE.AND P1, PT, R0, RZ, PT ;  /* 0x000000ff0000720c */ /* 0x000fc60003f26270 */
[----:B0-----:R-:W0:Y:S02]  /*02f0*/  MUFU.RCP R2, R2 ;  /* 0x0000000200027308 */ /* 0x001e240000001000 */
[----:B0-----:R-:W-:-:S06]  /*0300*/  IADD3 R4, PT, PT, R2, 0xffffffe, RZ ;  /* 0x0ffffffe02047810 */ /* 0x001fcc0007ffe0ff */
[----:B------:R0:W1:Y:S02]  /*0310*/  F2I.FTZ.U32.TRUNC.NTZ R5, R4 ;  /* 0x0000000400057305 */ /* 0x000064000021f000 */
[----:B0-----:R-:W-:Y:S02]  /*0320*/  HFMA2 R4, -RZ, RZ, 0, 0 ;  /* 0x00000000ff047431 */ /* 0x001fe400000001ff */
[----:B-1----:R-:W-:-:S04]  /*0330*/  IMAD.MOV R6, RZ, RZ, -R5 ;  /* 0x000000ffff067224 */ /* 0x002fc800078e0a05 */
[----:B------:R-:W-:-:S04]  /*0340*/  IMAD R9, R6, R7, RZ ;  /* 0x0000000706097224 */ /* 0x000fc800078e02ff */
[----:B------:R-:W-:-:S06]  /*0350*/  IMAD.HI.U32 R5, R5, R9, R4 ;  /* 0x0000000905057227 */ /* 0x000fcc00078e0004 */
[----:B------:R-:W-:Y:S02]  /*0360*/  IMAD.HI.U32 R6, R5, R8, RZ ;  /* 0x0000000805067227 */ /* 0x000fe400078e00ff */
[----:B------:R-:W0:Y:S02]  /*0370*/  LDC.64 R4, c[0x0][0x398] ;  /* 0x0000e600ff047b82 */ /* 0x000e240000000a00 */
[----:B------:R-:W-:-:S04]  /*0380*/  IMAD.MOV R2, RZ, RZ, -R6 ;  /* 0x000000ffff027224 */ /* 0x000fc800078e0a06 */
[----:B------:R-:W-:-:S05]  /*0390*/  IMAD R2, R7, R2, R8 ;  /* 0x0000000207027224 */ /* 0x000fca00078e0208 */
[----:B------:R-:W-:-:S13]  /*03a0*/  ISETP.GT.U32.AND P2, PT, R7, R2, PT ;  /* 0x000000020700720c */ /* 0x000fda0003f44070 */
[-C--:B------:R-:W-:Y:S01]  /*03b0*/  @!P2 IADD3 R2, PT, PT, R2, -R7.reuse, RZ ;  /* 0x800000070202a210 */ /* 0x080fe20007ffe0ff */
[----:B------:R-:W-:Y:S01]  /*03c0*/  @!P2 VIADD R6, R6, 0x1 ;  /* 0x000000010606a836 */ /* 0x000fe20000000000 */
[----:B------:R-:W-:Y:S02]  /*03d0*/  ISETP.NE.AND P2, PT, R3, RZ, PT ;  /* 0x000000ff0300720c */ /* 0x000fe40003f45270 */
[----:B------:R-:W-:Y:S02]  /*03e0*/  ISETP.GE.U32.AND P0, PT, R2, R7, PT ;  /* 0x000000070200720c */ /* 0x000fe40003f06070 */
[----:B------:R-:W-:-:S11]  /*03f0*/  MOV R7, 0x1 ;  /* 0x0000000100077802 */ /* 0x000fd60000000f00 */
[----:B------:R-:W-:-:S05]  /*0400*/  @P0 IADD3 R6, PT, PT, R6, 0x1, RZ ;  /* 0x0000000106060810 */ /* 0x000fca0007ffe0ff */
[----:B------:R-:W-:Y:S01]  /*0410*/  @!P1 IMAD.MOV R6, RZ, RZ, -R6 ;  /* 0x000000ffff069224 */ /* 0x000fe200078e0a06 */
[----:B------:R-:W-:-:S05]  /*0420*/  @!P2 LOP3.LUT R6, RZ, R3, RZ, 0x33, !PT ;  /* 0x00000003ff06a212 */ /* 0x000fca00078e33ff */
[----:B0-----:R-:W-:-:S05]  /*0430*/  IMAD.WIDE R2, R6, 0x4, R4 ;  /* 0x0000000406027825 */ /* 0x001fca00078e0204 */
[----:B------:R0:W-:Y:S02]  /*0440*/  REDG.E.ADD.STRONG.GPU desc[UR8][R2.64], R7 ;  /* 0x000000070200798e */ /* 0x0001e4000c12e108 */
.L_x_3:
[----:B------:R-:W-:Y:S05]  /*0450*/  BSYNC.RECONVERGENT B0 ;  /* 0x0000000000007941 */ /* 0x000fea0003800200 */
.L_x_2:
[----:B------:R-:W1:Y:S08]  /*0460*/  LDC.64 R4, c[0x0][0x398] ;  /* 0x0000e600ff047b82 */ /* 0x000e700000000a00 */
[----:B------:R-:W-:Y:S06]  /*0470*/  BAR.SYNC.DEFER_BLOCKING 0x0 ;  /* 0x0000000000007b1d */ /* 0x000fec0000010000 */
[----:B-1----:R-:W2:Y:S02]  /*0480*/  LDG.E R9, desc[UR8][R4.64] ;  /* 0x0000000804097981 */ /* 0x002ea4000c1e1900 */
[----:B0-----:R-:W2:Y:S08]  /*0490*/  LDC.64 R2, c[0x0][0x3a0] ;  /* 0x0000e800ff027b82 */ /* 0x001eb00000000a00 */
[----:B------:R-:W0:Y:S01]  /*04a0*/  LDC.64 R6, c[0x0][0x3a8] ;  /* 0x0000ea00ff067b82 */ /* 0x000e220000000a00 */
[----:B--2---:R-:W-:Y:S04]  /*04b0*/  STG.E desc[UR8][R2.64], R9 ;  /* 0x0000000902007986 */ /* 0x004fe8000c101908 */
[----:B0-----:R0:W-:Y:S04]  /*04c0*/  STG.E desc[UR8][R6.64], R9 ;  /* 0x0000000906007986 */ /* 0x0011e8000c101908 */
[----:B------:R-:W2:Y:S02]  /*04d0*/  LDG.E R0, desc[UR8][R4.64+0x4] ;  /* 0x0000040804007981 */ /* 0x000ea4000c1e1900 */
[----:B--2---:R-:W-:-:S05]  /*04e0*/  IMAD.IADD R11, R9, 0x1, R0 ;  /* 0x00000001090b7824 */ /* 0x004fca00078e0200 */
[----:B------:R1:W-:Y:S04]  /*04f0*/  STG.E desc[UR8][R6.64+0x4], R11 ;  /* 0x0000040b06007986 */ /* 0x0003e8000c101908 */
[----:B------:R-:W2:Y:S04]  /*0500*/  LDG.E R0, desc[UR8][R2.64] ;  /* 0x0000000802007981 */ /* 0x000ea8000c1e1900 */
[----:B------:R-:W2:Y:S02]  /*0510*/  LDG.E R13, desc[UR8][R4.64+0x4] ;  /* 0x00000408040d7981 */ /* 0x000ea4000c1e1900 */
[----:B--2---:R-:W-:-:S05]  /*0520*/  IADD3 R13, PT, PT, R0, R13, RZ ;  /* 0x0000000d000d7210 */ /* 0x004fca0007ffe0ff */
[----:B------:R2:W-:Y:S04]  /*0530*/  STG.E desc[UR8][R2.64+0x4], R13 ;  /* 0x0000040d02007986 */ /* 0x0005e8000c101908 */
[----:B------:R-:W3:Y:S04]  /*0540*/  LDG.E R0, desc[UR8][R6.64+0x4] ;  /* 0x0000040806007981 */ /* 0x000ee8000c1e1900 */
[----:B------:R-:W3:Y:S02]  /*0550*/  LDG.E R15, desc[UR8][R4.64+0x8] ;  /* 0x00000808040f7981 */ /* 0x000ee4000c1e1900 */
[----:B---3--:R-:W-:-:S05]  /*0560*/  IMAD.IADD R15, R0, 0x1, R15 ;  /* 0x00000001000f7824 */ /* 0x008fca00078e020f */
[----:B------:R3:W-:Y:S04]  /*0570*/  STG.E desc[UR8][R6.64+0x8], R15 ;  /* 0x0000080f06007986 */ /* 0x0007e8000c101908 */
[----:B------:R-:W4:Y:S04]  /*0580*/  LDG.E R0, desc[UR8][R2.64+0x4] ;  /* 0x0000040802007981 */ /* 0x000f28000c1e1900 */
[----:B0-----:R-:W4:Y:S02]  /*0590*/  LDG.E R9, desc[UR8][R4.64+0x8] ;  /* 0x0000080804097981 */ /* 0x001f24000c1e1900 */
[----:B----4-:R-:W-:-:S05]  /*05a0*/  IADD3 R9, PT, PT, R0, R9, RZ ;  /* 0x0000000900097210 */ /* 0x010fca0007ffe0ff */
[----:B------:R0:W-:Y:S04]  /*05b0*/  STG.E desc[UR8][R2.64+0x8], R9 ;  /* 0x0000080902007986 */ /* 0x0001e8000c101908 */
[----:B------:R-:W4:Y:S04]  /*05c0*/  LDG.E R0, desc[UR8][R6.64+0x8] ;  /* 0x0000080806007981 */ /* 0x000f28000c1e1900 */
[----:B-1----:R-:W4:Y:S02]  /*05d0*/  LDG.E R11, desc[UR8][R4.64+0xc] ;  /* 0x00000c08040b7981 */ /* 0x002f24000c1e1900 */
[----:B----4-:R-:W-:-:S05]  /*05e0*/  IMAD.IADD R11, R0, 0x1, R11 ;  /* 0x00000001000b7824 */ /* 0x010fca00078e020b */
[----:B------:R1:W-:Y:S04]  /*05f0*/  STG.E desc[UR8][R6.64+0xc], R11 ;  /* 0x00000c0b06007986 */ /* 0x0003e8000c101908 */
[----:B------:R-:W4:Y:S04]  /*0600*/  LDG.E R0, desc[UR8][R2.64+0x8] ;  /* 0x0000080802007981 */ /* 0x000f28000c1e1900 */
[----:B--2---:R-:W4:Y:S02]  /*0610*/  LDG.E R13, desc[UR8][R4.64+0xc] ;  /* 0x00000c08040d7981 */ /* 0x004f24000c1e1900 */
[----:B----4-:R-:W-:-:S05]  /*0620*/  IADD3 R13, PT, PT, R0, R13, RZ ;  /* 0x0000000d000d7210 */ /* 0x010fca0007ffe0ff */
[----:B------:R2:W-:Y:S04]  /*0630*/  STG.E desc[UR8][R2.64+0xc], R13 ;  /* 0x00000c0d02007986 */ /* 0x0005e8000c101908 */
[----:B------:R-:W4:Y:S04]  /*0640*/  LDG.E R0, desc[UR8][R6.64+0xc] ;  /* 0x00000c0806007981 */ /* 0x000f28000c1e1900 */
[----:B---3--:R-:W4:Y:S02]  /*0650*/  LDG.E R15, desc[UR8][R4.64+0x10] ;  /* 0x00001008040f7981 */ /* 0x008f24000c1e1900 */
[----:B----4-:R-:W-:-:S05]  /*0660*/  IMAD.IADD R15, R0, 0x1, R15 ;  /* 0x00000001000f7824 */ /* 0x010fca00078e020f */
        /* <DEDUP_REMOVED lines=32> */
[----:B------:R-:W-:Y:S04]  /*0870*/  STG.E desc[UR8][R6.64+0x20], R15 ;  /* 0x0000200f06007986 */ /* 0x000fe8000c101908 */
[----:B------:R-:W3:Y:S04]  /*0880*/  LDG.E R0, desc[UR8][R2.64+0x1c] ;  /* 0x00001c0802007981 */ /* 0x000ee8000c1e1900 */
[----:B0-----:R-:W3:Y:S02]  /*0890*/  LDG.E R9, desc[UR8][R4.64+0x20] ;  /* 0x0000200804097981 */ /* 0x001ee4000c1e1900 */
[----:B---3--:R-:W-:-:S05]  /*08a0*/  IADD3 R9, PT, PT, R0, R9, RZ ;  /* 0x0000000900097210 */ /* 0x008fca0007ffe0ff */
[----:B------:R-:W-:Y:S04]  /*08b0*/  STG.E desc[UR8][R2.64+0x20], R9 ;  /* 0x0000200902007986 */ /* 0x000fe8000c101908 */
[----:B------:R-:W3:Y:S04]  /*08c0*/  LDG.E R0, desc[UR8][R6.64+0x20] ;  /* 0x0000200806007981 */ /* 0x000ee8000c1e1900 */
[----:B-1----:R-:W3:Y:S02]  /*08d0*/  LDG.E R11, desc[UR8][R4.64+0x24] ;  /* 0x00002408040b7981 */ /* 0x002ee4000c1e1900 */
[----:B---3--:R-:W-:-:S05]  /*08e0*/  IMAD.IADD R11, R0, 0x1, R11 ;  /* 0x00000001000b7824 */ /* 0x008fca00078e020b */
[----:B------:R-:W-:Y:S04]  /*08f0*/  STG.E desc[UR8][R6.64+0x24], R11 ;  /* 0x0000240b06007986 */ /* 0x000fe8000c101908 */
[----:B--2---:R-:W2:Y:S04]  /*0900*/  LDG.E R13, desc[UR8][R4.64+0x24] ;  /* 0x00002408040d7981 */ /* 0x004ea8000c1e1900 */
[----:B------:R-:W2:Y:S02]  /*0910*/  LDG.E R0, desc[UR8][R2.64+0x20] ;  /* 0x0000200802007981 */ /* 0x000ea4000c1e1900 */
[----:B--2---:R-:W-:-:S05]  /*0920*/  IADD3 R13, PT, PT, R0, R13, RZ ;  /* 0x0000000d000d7210 */ /* 0x004fca0007ffe0ff */
[----:B------:R-:W-:Y:S01]  /*0930*/  STG.E desc[UR8][R2.64+0x24], R13 ;  /* 0x0000240d02007986 */ /* 0x000fe2000c101908 */
[----:B------:R-:W-:Y:S06]  /*0940*/  BAR.SYNC.DEFER_BLOCKING 0x0 ;  /* 0x0000000000007b1d */ /* 0x000fec0000010000 */
[----:B------:R-:W-:Y:S05]  /*0950*/  EXIT ;  /* 0x000000000000794d */ /* 0x000fea0003800000 */
.L_x_6:
        /* <DEDUP_REMOVED lines=10> */
.L_x_8:


//--------------------- .nv.shared.reserved.0     --------------------------
	.section	.nv.shared.reserved.0,"aw",@nobits
	.weak		__nv_reservedSMEM_offset_0_alias
	.size		__nv_reservedSMEM_offset_0_alias, 0, 64
	.other		__nv_reservedSMEM_offset_0_alias,@"STO_CUDA_RESERVED_SHARED STV_DEFAULT"
__nv_reservedSMEM_offset_0_alias:
	.zero		0
	.zero		64


//--------------------- .nv.constant0._Z12moveElementsPjS_ii --------------------------
	.section	.nv.constant0._Z12moveElementsPjS_ii,"a",@progbits
	.sectionflags	@""
	.align	4
.nv.constant0._Z12moveElementsPjS_ii:
	.zero		920


//--------------------- .nv.constant0._Z10radix_SortPjiiiiPiS0_S0_ --------------------------
	.section	.nv.constant0._Z10radix_SortPjiiiiPiS0_S0_,"a",@progbits
	.sectionflags	@""
	.align	4
.nv.constant0._Z10radix_SortPjiiiiPiS0_S0_:
	.zero		944


//--------------------- SYMBOLS --------------------------

	.type		.nv.reservedSmem.offset0,@object
	.size		.nv.reservedSmem.offset0,0x4
